//
// Generated by NVIDIA NVVM Compiler
//
// Compiler Build ID: CL-36424714
// Cuda compilation tools, release 13.0, V13.0.88
// Based on NVVM 20.0.0
//

.version 9.0
.target sm_100
.address_size 64

	// .globl	_Z12arrayReversePfi

.visible .entry _Z12arrayReversePfi(
	.param .u64 .ptr .align 1 _Z12arrayReversePfi_param_0,
	.param .u32 _Z12arrayReversePfi_param_1
)
{
	.reg .pred 	%p<2>;
	.reg .b32 	%r<11>;
	.reg .b32 	%f<3>;
	.reg .b64 	%rd<7>;

	ld.param.u64 	%rd1, [_Z12arrayReversePfi_param_0];
	ld.param.u32 	%r2, [_Z12arrayReversePfi_param_1];
	mov.u32 	%r3, %ctaid.x;
	mov.u32 	%r4, %ntid.x;
	mov.u32 	%r5, %tid.x;
	mad.lo.s32 	%r1, %r3, %r4, %r5;
	shr.u32 	%r6, %r2, 31;
	add.s32 	%r7, %r2, %r6;
	shr.s32 	%r8, %r7, 1;
	setp.ge.s32 	%p1, %r1, %r8;
	@%p1 bra 	$L__BB0_2;
	cvta.to.global.u64 	%rd2, %rd1;
	mul.wide.s32 	%rd3, %r1, 4;
	add.s64 	%rd4, %rd2, %rd3;
	ld.global.f32 	%f1, [%rd4];
	not.b32 	%r9, %r1;
	add.s32 	%r10, %r2, %r9;
	mul.wide.s32 	%rd5, %r10, 4;
	add.s64 	%rd6, %rd2, %rd5;
	ld.global.f32 	%f2, [%rd6];
	st.global.f32 	[%rd4], %f2;
	st.global.f32 	[%rd6], %f1;
$L__BB0_2:
	ret;

}


// ===== COMPILED SASS (sm_100) =====

	.target	sm_100

	.elftype	@"ET_EXEC"


//--------------------- .note.nv.tkinfo           --------------------------
	.section	.note.nv.tkinfo,"",@"SHT_NOTE"
	.sectionflags	@"SHF_NOTE_NV_TKINFO"
	.tkinfo
        /*0018*/ 	.word	0x00000002
        /*0030*/ 	.string	""
        /*0030*/ 	.string	"ptxas"
        /*0030*/ 	.string	"Cuda compilation tools, release 13.0, V13.0.88"
        /*0030*/ 	.string	"Build cuda_13.0.r13.0/compiler.36424714_0"
        /*0030*/ 	.string	"-arch sm_100 -m 64 "



//--------------------- .note.nv.cuinfo           --------------------------
	.section	.note.nv.cuinfo,"",@"SHT_NOTE"
	.sectionflags	@"SHF_NOTE_NV_CUINFO"
        /*0018*/ 	.short	0x0002
        /*001a*/ 	.short	0x0064
        /*001c*/ 	.short	0x0082
	.zero		2


//--------------------- .nv.info                  --------------------------
	.section	.nv.info,"",@"SHT_CUDA_INFO"
	.align	4


	//----- nvinfo : EIATTR_REGCOUNT
	.align		4
        /*0000*/ 	.byte	0x04, 0x2f
        /*0002*/ 	.short	(.L_1 - .L_0)
	.align		4
.L_0:
        /*0004*/ 	.word	index@(_Z12arrayReversePfi)
        /*0008*/ 	.word	0x0000000c


	//----- nvinfo : EIATTR_FRAME_SIZE
	.align		4
.L_1:
        /*000c*/ 	.byte	0x04, 0x11
        /*000e*/ 	.short	(.L_3 - .L_2)
	.align		4
.L_2:
        /*0010*/ 	.word	index@(_Z12arrayReversePfi)
        /*0014*/ 	.word	0x00000000


	//----- nvinfo : EIATTR_MIN_STACK_SIZE
	.align		4
.L_3:
        /*0018*/ 	.byte	0x04, 0x12
        /*001a*/ 	.short	(.L_5 - .L_4)
	.align		4
.L_4:
        /*001c*/ 	.word	index@(_Z12arrayReversePfi)
        /*0020*/ 	.word	0x00000000
.L_5:


//--------------------- .nv.compat                --------------------------
	.section	.nv.compat,"",@"SHT_CUDA_COMPAT_INFO"
	.align	4
        /*0000*/ 	.byte	0x02, 0x09, 0x00, 0x00, 0x02, 0x02, 0x01, 0x00, 0x02, 0x05, 0x05, 0x00, 0x03, 0x07, 0x01, 0x01
        /*0010*/ 	.byte	0x02, 0x03, 0x00, 0x00, 0x02, 0x06, 0x01, 0x00, 0x04, 0x0b, 0x08, 0x00, 0x09, 0x00, 0x00, 0x00
        /*0020*/ 	.byte	0x00, 0x00, 0x00, 0x00


//--------------------- .nv.info._Z12arrayReversePfi --------------------------
	.section	.nv.info._Z12arrayReversePfi,"",@"SHT_CUDA_INFO"
	.sectionflags	@""
	.align	4


	//----- nvinfo : EIATTR_CUDA_API_VERSION
	.align		4
        /*0000*/ 	.byte	0x04, 0x37
        /*0002*/ 	.short	(.L_7 - .L_6)
.L_6:
        /*0004*/ 	.word	0x00000082


	//----- nvinfo : EIATTR_KPARAM_INFO
	.align		4
.L_7:
        /*0008*/ 	.byte	0x04, 0x17
        /*000a*/ 	.short	(.L_9 - .L_8)
.L_8:
        /*000c*/ 	.word	0x00000000
        /*0010*/ 	.short	0x0001
        /*0012*/ 	.short	0x0008
        /*0014*/ 	.byte	0x00, 0xf0, 0x11, 0x00


	//----- nvinfo : EIATTR_KPARAM_INFO
	.align		4
.L_9:
        /*0018*/ 	.byte	0x04, 0x17
        /*001a*/ 	.short	(.L_11 - .L_10)
.L_10:
        /*001c*/ 	.word	0x00000000
        /*0020*/ 	.short	0x0000
        /*0022*/ 	.short	0x0000
        /*0024*/ 	.byte	0x00, 0xf5, 0x21, 0x00


	//----- nvinfo : EIATTR_SPARSE_MMA_MASK
	.align		4
.L_11:
        /*0028*/ 	.byte	0x03, 0x50
        /*002a*/ 	.short	0x0000


	//----- nvinfo : EIATTR_MAXREG_COUNT
	.align		4
        /*002c*/ 	.byte	0x03, 0x1b
        /*002e*/ 	.short	0x00ff


	//----- nvinfo : EIATTR_MERCURY_ISA_VERSION
	.align		4
        /*0030*/ 	.byte	0x03, 0x5f
        /*0032*/ 	.short	0x0101


	//----- nvinfo : EIATTR_VRC_CTA_INIT_COUNT
	.align		4
        /*0034*/ 	.byte	0x02, 0x4a
	.zero		1
	.zero		1


	//----- nvinfo : EIATTR_EXIT_INSTR_OFFSETS
	.align		4
        /*0038*/ 	.byte	0x04, 0x1c
        /*003a*/ 	.short	(.L_13 - .L_12)


	//   ....[0]....
.L_12:
        /*003c*/ 	.word	0x00000090


	//   ....[1]....
        /*0040*/ 	.word	0x00000140


	//----- nvinfo : EIATTR_CBANK_PARAM_SIZE
	.align		4
.L_13:
        /*0044*/ 	.byte	0x03, 0x19
        /*0046*/ 	.short	0x000c


	//----- nvinfo : EIATTR_PARAM_CBANK
	.align		4
        /*0048*/ 	.byte	0x04, 0x0a
        /*004a*/ 	.short	(.L_15 - .L_14)
	.align		4
.L_14:
        /*004c*/ 	.word	index@(.nv.constant0._Z12arrayReversePfi)
        /*0050*/ 	.short	0x0380
        /*0052*/ 	.short	0x000c


	//----- nvinfo : EIATTR_SW_WAR
	.align		4
.L_15:
        /*0054*/ 	.byte	0x04, 0x36
        /*0056*/ 	.short	(.L_17 - .L_16)
.L_16:
        /*0058*/ 	.word	0x00000008
.L_17:


//--------------------- .nv.callgraph             --------------------------
	.section	.nv.callgraph,"",@"SHT_CUDA_CALLGRAPH"
	.align	4
	.sectionentsize	8
	.align		4
        /*0000*/ 	.word	0x00000000
	.align		4
        /*0004*/ 	.word	0xffffffff
	.align		4
        /*0008*/ 	.word	0x00000000
	.align		4
        /*000c*/ 	.word	0xfffffffe
	.align		4
        /*0010*/ 	.word	0x00000000
	.align		4
        /*0014*/ 	.word	0xfffffffd
	.align		4
        /*0018*/ 	.word	0x00000000
	.align		4
        /*001c*/ 	.word	0xfffffffc


//--------------------- .text._Z12arrayReversePfi --------------------------
	.section	.text._Z12arrayReversePfi,"ax",@progbits
	.align	128
        .global         _Z12arrayReversePfi
        .type           _Z12arrayReversePfi,@function
        .size           _Z12arrayReversePfi,(.L_x_1 - _Z12arrayReversePfi)
        .other          _Z12arrayReversePfi,@"STO_CUDA_ENTRY STV_DEFAULT"
_Z12arrayReversePfi:
.text._Z12arrayReversePfi:
[----:B------:R-:W-:Y:S01]  /*0000*/  LDC R1, c[0x0][0x37c] ;  /* 0x0000df00ff017b82 */ /* 0x000fe20000000800 */
[----:B------:R-:W0:Y:S07]  /*0010*/  S2R R0, SR_TID.X ;  /* 0x0000000000007919 */ /* 0x000e2e0000002100 */
[----:B------:R-:W0:Y:S01]  /*0020*/  S2UR UR5, SR_CTAID.X ;  /* 0x00000000000579c3 */ /* 0x000e220000002500 */
[----:B------:R-:W1:Y:S07]  /*0030*/  LDCU UR6, c[0x0][0x388] ;  /* 0x00007100ff0677ac */ /* 0x000e6e0008000800 */
[----:B------:R-:W0:Y:S01]  /*0040*/  LDC R7, c[0x0][0x360] ;  /* 0x0000d800ff077b82 */ /* 0x000e220000000800 */
[----:B-1----:R-:W-:-:S04]  /*0050*/  ULEA.HI UR4, UR6, UR6, URZ, 0x1 ;  /* 0x0000000606047291 */ /* 0x002fc8000f8f08ff */
[----:B------:R-:W-:Y:S01]  /*0060*/  USHF.R.S32.HI UR4, URZ, 0x1, UR4 ;  /* 0x00000001ff047899 */ /* 0x000fe20008011404 */
[----:B0-----:R-:W-:-:S05]  /*0070*/  IMAD R7, R7, UR5, R0 ;  /* 0x0000000507077c24 */ /* 0x001fca000f8e0200 */
[----:B------:R-:W-:-:S13]  /*0080*/  ISETP.GE.AND P0, PT, R7, UR4, PT ;  /* 0x0000000407007c0c */ /* 0x000fda000bf06270 */
[----:B------:R-:W-:Y:S05]  /*0090*/  @P0 EXIT ;  /* 0x000000000000094d */ /* 0x000fea0003800000 */
[----:B------:R-:W0:Y:S01]  /*00a0*/  LDC.64 R2, c[0x0][0x380] ;  /* 0x0000e000ff027b82 */ /* 0x000e220000000a00 */
[----:B------:R-:W1:Y:S01]  /*00b0*/  LDCU.64 UR4, c[0x0][0x358] ;  /* 0x00006b00ff0477ac */ /* 0x000e620008000a00 */
[----:B------:R-:W-:-:S04]  /*00c0*/  LOP3.LUT R0, RZ, R7, RZ, 0x33, !PT ;  /* 0x00000007ff007212 */ /* 0x000fc800078e33ff */
[----:B------:R-:W-:-:S05]  /*00d0*/  IADD3 R5, PT, PT, R0, UR6, RZ ;  /* 0x0000000600057c10 */ /* 0x000fca000fffe0ff */
[----:B0-----:R-:W-:-:S04]  /*00e0*/  IMAD.WIDE R4, R5, 0x4, R2 ;  /* 0x0000000405047825 */ /* 0x001fc800078e0202 */
[----:B------:R-:W-:Y:S01]  /*00f0*/  IMAD.WIDE R2, R7, 0x4, R2 ;  /* 0x0000000407027825 */ /* 0x000fe200078e0202 */
[----:B-1----:R-:W2:Y:S04]  /*0100*/  LDG.E R9, desc[UR4][R4.64] ;  /* 0x0000000404097981 */ /* 0x002ea8000c1e1900 */
[----:B------:R-:W3:Y:S04]  /*0110*/  LDG.E R7, desc[UR4][R2.64] ;  /* 0x0000000402077981 */ /* 0x000ee8000c1e1900 */
[----:B--2---:R-:W-:Y:S04]  /*0120*/  STG.E desc[UR4][R2.64], R9 ;  /* 0x0000000902007986 */ /* 0x004fe8000c101904 */
[----:B---3--:R-:W-:Y:S01]  /*0130*/  STG.E desc[UR4][R4.64], R7 ;  /* 0x0000000704007986 */ /* 0x008fe2000c101904 */
[----:B------:R-:W-:Y:S05]  /*0140*/  EXIT ;  /* 0x000000000000794d */ /* 0x000fea0003800000 */
.L_x_0:
[----:B------:R-:W-:-:S00]  /*0150*/  BRA `(.L_x_0) ;  /* 0xfffffffc00fc7947 */ /* 0x000fc0000383ffff */
[----:B------:R-:W-:-:S00]  /*0160*/  NOP ;  /* 0x0000000000007918 */ /* 0x000fc00000000000 */
        /* <DEDUP_REMOVED lines=9> */
.L_x_1:


//--------------------- .nv.shared.reserved.0     --------------------------
	.section	.nv.shared.reserved.0,"aw",@nobits
	.weak		__nv_reservedSMEM_offset_0_alias
	.size		__nv_reservedSMEM_offset_0_alias, 0, 64
	.other		__nv_reservedSMEM_offset_0_alias,@"STO_CUDA_RESERVED_SHARED STV_DEFAULT"
__nv_reservedSMEM_offset_0_alias:
	.zero		0
	.zero		64


//--------------------- .nv.constant0._Z12arrayReversePfi --------------------------
	.section	.nv.constant0._Z12arrayReversePfi,"a",@progbits
	.sectionflags	@""
	.align	4
.nv.constant0._Z12arrayReversePfi:
	.zero		908


//--------------------- SYMBOLS --------------------------

	.type		.nv.reservedSmem.offset0,@object
	.size		.nv.reservedSmem.offset0,0x4
